	.headerflags	@"EF_CUDA_TEXMODE_UNIFIED EF_CUDA_64BIT_ADDRESS EF_CUDA_ACCELERATORS EF_CUDA_SM90 EF_CUDA_VIRTUAL_SM(EF_CUDA_SM90)"
	.elftype	@"ET_EXEC"


//--------------------- .nv.info                  --------------------------
	.section	.nv.info,"",@"SHT_CUDA_INFO"
	.align	4


	//----- nvinfo : EIATTR_REGCOUNT
	.align		4
        /*0000*/ 	.byte	0x04, 0x2f
        /*0002*/ 	.short	(.L_1 - .L_0)
	.align		4
.L_0:
        /*0004*/ 	.word	index@(triton_poi_fused_convolution_leaky_relu_40)
        /*0008*/ 	.word	0x00000014


	//----- nvinfo : EIATTR_MIN_STACK_SIZE
	.align		4
.L_1:
        /*000c*/ 	.byte	0x04, 0x12
        /*000e*/ 	.short	(.L_3 - .L_2)
	.align		4
.L_2:
        /*0010*/ 	.word	index@(triton_poi_fused_convolution_leaky_relu_40)
        /*0014*/ 	.word	0x00000000


	//----- nvinfo : EIATTR_FRAME_SIZE
	.align		4
.L_3:
        /*0018*/ 	.byte	0x04, 0x11
        /*001a*/ 	.short	(.L_5 - .L_4)
	.align		4
.L_4:
        /*001c*/ 	.word	index@(triton_poi_fused_convolution_leaky_relu_40)
        /*0020*/ 	.word	0x00000000


	//----- nvinfo : EIATTR_MIN_STACK_SIZE
	.align		4
.L_5:
        /*0024*/ 	.byte	0x04, 0x12
        /*0026*/ 	.short	(.L_7 - .L_6)
	.align		4
.L_6:
        /*0028*/ 	.word	index@(triton_poi_fused_convolution_leaky_relu_40)
        /*002c*/ 	.word	0x00000000
.L_7:


//--------------------- .nv.info.triton_poi_fused_convolution_leaky_relu_40 --------------------------
	.section	.nv.info.triton_poi_fused_convolution_leaky_relu_40,"",@"SHT_CUDA_INFO"
	.sectionflags	@""
	.align	4


	//----- nvinfo : EIATTR_CUDA_API_VERSION
	.align		4
        /*0000*/ 	.byte	0x04, 0x37
        /*0002*/ 	.short	(.L_9 - .L_8)
.L_8:
        /*0004*/ 	.word	0x0000007c


	//----- nvinfo : EIATTR_KPARAM_INFO
	.align		4
.L_9:
        /*0008*/ 	.byte	0x04, 0x17
        /*000a*/ 	.short	(.L_11 - .L_10)
.L_10:
        /*000c*/ 	.word	0x00000000
        /*0010*/ 	.short	0x0005
        /*0012*/ 	.short	0x0028
        /*0014*/ 	.byte	0x00, 0xf0, 0x11, 0x00


	//----- nvinfo : EIATTR_KPARAM_INFO
	.align		4
.L_11:
        /*0018*/ 	.byte	0x04, 0x17
        /*001a*/ 	.short	(.L_13 - .L_12)
.L_12:
        /*001c*/ 	.word	0x00000000
        /*0020*/ 	.short	0x0004
        /*0022*/ 	.short	0x0020
        /*0024*/ 	.byte	0x00, 0xf4, 0x21, 0x00


	//----- nvinfo : EIATTR_KPARAM_INFO
	.align		4
.L_13:
        /*0028*/ 	.byte	0x04, 0x17
        /*002a*/ 	.short	(.L_15 - .L_14)
.L_14:
        /*002c*/ 	.word	0x00000000
        /*0030*/ 	.short	0x0003
        /*0032*/ 	.short	0x0018
        /*0034*/ 	.byte	0x00, 0xf4, 0x21, 0x00


	//----- nvinfo : EIATTR_KPARAM_INFO
	.align		4
.L_15:
        /*0038*/ 	.byte	0x04, 0x17
        /*003a*/ 	.short	(.L_17 - .L_16)
.L_16:
        /*003c*/ 	.word	0x00000000
        /*0040*/ 	.short	0x0002
        /*0042*/ 	.short	0x0010
        /*0044*/ 	.byte	0x00, 0xf4, 0x21, 0x00


	//----- nvinfo : EIATTR_KPARAM_INFO
	.align		4
.L_17:
        /*0048*/ 	.byte	0x04, 0x17
        /*004a*/ 	.short	(.L_19 - .L_18)
.L_18:
        /*004c*/ 	.word	0x00000000
        /*0050*/ 	.short	0x0001
        /*0052*/ 	.short	0x0008
        /*0054*/ 	.byte	0x00, 0xf4, 0x21, 0x00


	//----- nvinfo : EIATTR_KPARAM_INFO
	.align		4
.L_19:
        /*0058*/ 	.byte	0x04, 0x17
        /*005a*/ 	.short	(.L_21 - .L_20)
.L_20:
        /*005c*/ 	.word	0x00000000
        /*0060*/ 	.short	0x0000
        /*0062*/ 	.short	0x0000
        /*0064*/ 	.byte	0x00, 0xf4, 0x21, 0x00


	//----- nvinfo : EIATTR_SPARSE_MMA_MASK
	.align		4
.L_21:
        /*0068*/ 	.byte	0x03, 0x50
        /*006a*/ 	.short	0x0000


	//----- nvinfo : EIATTR_MAXREG_COUNT
	.align		4
        /*006c*/ 	.byte	0x03, 0x1b
        /*006e*/ 	.short	0x00ff


	//----- nvinfo : EIATTR_EXIT_INSTR_OFFSETS
	.align		4
        /*0070*/ 	.byte	0x04, 0x1c
        /*0072*/ 	.short	(.L_23 - .L_22)


	//   ....[0]....
.L_22:
        /*0074*/ 	.word	0x00000410


	//   ....[1]....
        /*0078*/ 	.word	0x00000430


	//----- nvinfo : EIATTR_REQNTID
	.align		4
.L_23:
        /*007c*/ 	.byte	0x04, 0x10
        /*007e*/ 	.short	(.L_25 - .L_24)
.L_24:
        /*0080*/ 	.word	0x00000080
        /*0084*/ 	.word	0x00000001
        /*0088*/ 	.word	0x00000001


	//----- nvinfo : EIATTR_CBANK_PARAM_SIZE
	.align		4
.L_25:
        /*008c*/ 	.byte	0x03, 0x19
        /*008e*/ 	.short	0x002c


	//----- nvinfo : EIATTR_PARAM_CBANK
	.align		4
        /*0090*/ 	.byte	0x04, 0x0a
        /*0092*/ 	.short	(.L_27 - .L_26)
	.align		4
.L_26:
        /*0094*/ 	.word	index@(.nv.constant0.triton_poi_fused_convolution_leaky_relu_40)
        /*0098*/ 	.short	0x0210
        /*009a*/ 	.short	0x002c


	//----- nvinfo : EIATTR_SW_WAR
	.align		4
.L_27:
        /*009c*/ 	.byte	0x04, 0x36
        /*009e*/ 	.short	(.L_29 - .L_28)
.L_28:
        /*00a0*/ 	.word	0x00000008
.L_29:


//--------------------- .nv.callgraph             --------------------------
	.section	.nv.callgraph,"",@"SHT_CUDA_CALLGRAPH"
	.align	4
	.sectionentsize	8
	.align		4
        /*0000*/ 	.word	0x00000000
	.align		4
        /*0004*/ 	.word	0xffffffff
	.align		4
        /*0008*/ 	.word	0x00000000
	.align		4
        /*000c*/ 	.word	0xfffffffe
	.align		4
        /*0010*/ 	.word	0x00000000
	.align		4
        /*0014*/ 	.word	0xfffffffd
	.align		4
        /*0018*/ 	.word	0x00000000
	.align		4
        /*001c*/ 	.word	0xfffffffc


//--------------------- .text.triton_poi_fused_convolution_leaky_relu_40 --------------------------
	.section	.text.triton_poi_fused_convolution_leaky_relu_40,"ax",@progbits
	.align	128
        .global         triton_poi_fused_convolution_leaky_relu_40
        .type           triton_poi_fused_convolution_leaky_relu_40,@function
        .size           triton_poi_fused_convolution_leaky_relu_40,(.L_x_1 - triton_poi_fused_convolution_leaky_relu_40)
        .other          triton_poi_fused_convolution_leaky_relu_40,@"STO_CUDA_ENTRY STV_DEFAULT"
triton_poi_fused_convolution_leaky_relu_40:
.text.triton_poi_fused_convolution_leaky_relu_40:
[----:B------:R-:W0:Y:S02]  /*0000*/  LDC R1, c[0x0][0x28] ;  /* 0x00000a00ff017b82 */ /* 0x000e240000000800 */
[----:B------:R-:W1:Y:S01]  /*0010*/  S2R R0, SR_TID.X ;  /* 0x0000000000007919 */ /* 0x000e620000002100 */
[----:B------:R-:W-:Y:S01]  /*0020*/  CS2R R16, SRZ ;  /* 0x0000000000107805 */ /* 0x000fe2000001ff00 */
[----:B------:R-:W-:Y:S01]  /*0030*/  ULDC.64 UR4, c[0x0][0x208] ;  /* 0x0000820000047ab9 */ /* 0x000fe20000000a00 */
[----:B------:R-:W-:Y:S01]  /*0040*/  ULDC.64 UR6, c[0x0][0x228] ;  /* 0x00008a0000067ab9 */ /* 0x000fe20000000a00 */
[----:B------:R-:W2:Y:S01]  /*0050*/  S2R R3, SR_CTAID.X ;  /* 0x0000000000037919 */ /* 0x000ea20000002500 */
[----:B------:R-:W-:Y:S01]  /*0060*/  ULDC.64 UR8, c[0x0][0x230] ;  /* 0x00008c0000087ab9 */ /* 0x000fe20000000a00 */
[----:B-1----:R-:W-:-:S05]  /*0070*/  IMAD.SHL.U32 R0, R0, 0x2, RZ ;  /* 0x0000000200007824 */ /* 0x002fca00078e00ff */
[----:B------:R-:W-:-:S05]  /*0080*/  LOP3.LUT R0, R0, 0xfe, RZ, 0xc0, !PT ;  /* 0x000000fe00007812 */ /* 0x000fca00078ec0ff */
[----:B--2---:R-:W-:-:S04]  /*0090*/  IMAD R0, R3, 0x100, R0 ;  /* 0x0000010003007824 */ /* 0x004fc800078e0200 */
[C---:B------:R-:W-:Y:S01]  /*00a0*/  IMAD.HI R4, R0.reuse, 0x66666667, RZ ;  /* 0x6666666700047827 */ /* 0x040fe200078e02ff */
[----:B------:R-:W-:-:S03]  /*00b0*/  ISETP.GE.AND P0, PT, R0, 0x1400, PT ;  /* 0x000014000000780c */ /* 0x000fc60003f06270 */
[----:B------:R-:W-:Y:S01]  /*00c0*/  VIADD R2, R0, 0x1 ;  /* 0x0000000100027836 */ /* 0x000fe20000000000 */
[----:B------:R-:W-:-:S03]  /*00d0*/  SHF.R.S32.HI R5, RZ, 0x1, R4 ;  /* 0x00000001ff057819 */ /* 0x000fc60000011404 */
[----:B------:R-:W-:Y:S01]  /*00e0*/  IMAD.HI R6, R2, 0x66666667, RZ ;  /* 0x6666666702067827 */ /* 0x000fe200078e02ff */
[----:B------:R-:W-:Y:S01]  /*00f0*/  LEA.HI R8, R4, R5, RZ, 0x1 ;  /* 0x0000000504087211 */ /* 0x000fe200078f08ff */
[----:B------:R-:W1:Y:S03]  /*0100*/  LDC.64 R2, c[0x0][0x220] ;  /* 0x00008800ff027b82 */ /* 0x000e660000000a00 */
[----:B------:R-:W-:Y:S02]  /*0110*/  SHF.R.S32.HI R7, RZ, 0x1, R6 ;  /* 0x00000001ff077819 */ /* 0x000fe40000011406 */
[----:B------:R-:W-:Y:S02]  /*0120*/  SHF.R.S32.HI R11, RZ, 0x1f, R8 ;  /* 0x0000001fff0b7819 */ /* 0x000fe40000011408 */
[----:B------:R-:W-:Y:S01]  /*0130*/  LEA.HI R9, R6, R7, RZ, 0x1 ;  /* 0x0000000706097211 */ /* 0x000fe200078f08ff */
[----:B------:R-:W2:Y:S01]  /*0140*/  LDC.64 R4, c[0x0][0x210] ;  /* 0x00008400ff047b82 */ /* 0x000ea20000000a00 */
[----:B------:R-:W-:-:S02]  /*0150*/  LEA.HI R11, R11, R8, RZ, 0x8 ;  /* 0x000000080b0b7211 */ /* 0x000fc400078f40ff */
[----:B------:R-:W-:Y:S02]  /*0160*/  SHF.R.S32.HI R10, RZ, 0x1f, R9 ;  /* 0x0000001fff0a7819 */ /* 0x000fe40000011409 */
[----:B------:R-:W-:Y:S02]  /*0170*/  LOP3.LUT R11, R11, 0xffffff00, RZ, 0xc0, !PT ;  /* 0xffffff000b0b7812 */ /* 0x000fe400078ec0ff */
[----:B------:R-:W-:Y:S01]  /*0180*/  LEA.HI R10, R10, R9, RZ, 0x8 ;  /* 0x000000090a0a7211 */ /* 0x000fe200078f40ff */
[----:B------:R-:W3:Y:S02]  /*0190*/  LDC.64 R6, c[0x0][0x218] ;  /* 0x00008600ff067b82 */ /* 0x000ee40000000a00 */
[----:B------:R-:W-:Y:S01]  /*01a0*/  IMAD.IADD R13, R8, 0x1, -R11 ;  /* 0x00000001080d7824 */ /* 0x000fe200078e0a0b */
[----:B------:R-:W-:-:S05]  /*01b0*/  LOP3.LUT R10, R10, 0xffffff00, RZ, 0xc0, !PT ;  /* 0xffffff000a0a7812 */ /* 0x000fca00078ec0ff */
[----:B------:R-:W-:Y:S01]  /*01c0*/  IMAD.IADD R15, R9, 0x1, -R10 ;  /* 0x00000001090f7824 */ /* 0x000fe200078e0a0a */
[----:B------:R-:W-:Y:S01]  /*01d0*/  CS2R R8, SRZ ;  /* 0x0000000000087805 */ /* 0x000fe2000001ff00 */
[----:B-1----:R-:W-:Y:S01]  /*01e0*/  IMAD.WIDE R12, R13, 0x4, R2 ;  /* 0x000000040d0c7825 */ /* 0x002fe200078e0202 */
[----:B------:R-:W-:-:S03]  /*01f0*/  CS2R R10, SRZ ;  /* 0x00000000000a7805 */ /* 0x000fc6000001ff00 */
[----:B------:R-:W-:Y:S01]  /*0200*/  IMAD.WIDE R14, R15, 0x4, R2 ;  /* 0x000000040f0e7825 */ /* 0x000fe200078e0202 */
[----:B------:R1:W4:Y:S03]  /*0210*/  @!P0 LDG.E.EL R17, desc[UR4][R12.64] ;  /* 0x000000040c118981 */ /* 0x000326000c2e1900 */
[C---:B--2---:R-:W-:Y:S01]  /*0220*/  IMAD.WIDE R4, R0.reuse, 0x4, R4 ;  /* 0x0000000400047825 */ /* 0x044fe200078e0204 */
[----:B------:R-:W2:Y:S04]  /*0230*/  @!P0 LDG.E.EL R16, desc[UR4][R14.64] ;  /* 0x000000040e108981 */ /* 0x000ea8000c2e1900 */
[----:B------:R-:W4:Y:S01]  /*0240*/  @!P0 LDG.E.64 R8, desc[UR4][R4.64] ;  /* 0x0000000404088981 */ /* 0x000f22000c1e1b00 */
[----:B---3--:R-:W-:-:S05]  /*0250*/  IMAD.WIDE R6, R0, 0x4, R6 ;  /* 0x0000000400067825 */ /* 0x008fca00078e0206 */
[----:B------:R-:W3:Y:S01]  /*0260*/  @!P0 LDG.E.64 R10, desc[UR4][R6.64] ;  /* 0x00000004060a8981 */ /* 0x000ee2000c1e1b00 */
[----:B-1----:R-:W-:Y:S02]  /*0270*/  SHF.R.S32.HI R13, RZ, 0x1f, R0 ;  /* 0x0000001fff0d7819 */ /* 0x002fe40000011400 */
[----:B------:R-:W-:Y:S02]  /*0280*/  IADD3 R2, P5, R0, UR6, RZ ;  /* 0x0000000600027c10 */ /* 0x000fe4000ffbe0ff */
[C---:B----4-:R-:W-:Y:S02]  /*0290*/  FSETP.GT.AND P4, PT, R17.reuse, -R8, PT ;  /* 0x800000081100720b */ /* 0x050fe40003f84000 */
[----:B--2---:R-:W-:Y:S02]  /*02a0*/  FSETP.GT.AND P3, PT, R16, -R9, PT ;  /* 0x800000091000720b */ /* 0x004fe40003f64000 */
[----:B------:R-:W-:Y:S02]  /*02b0*/  SEL R3, RZ, 0x1, !P4 ;  /* 0x00000001ff037807 */ /* 0x000fe40006000000 */
[----:B------:R-:W-:Y:S01]  /*02c0*/  SEL R12, RZ, 0x100, !P3 ;  /* 0x00000100ff0c7807 */ /* 0x000fe20005800000 */
[C---:B------:R-:W-:Y:S01]  /*02d0*/  FADD R8, R17.reuse, R8 ;  /* 0x0000000811087221 */ /* 0x040fe20000000000 */
[----:B---3--:R-:W-:Y:S01]  /*02e0*/  FSETP.GT.AND P2, PT, R17, -R10, PT ;  /* 0x8000000a1100720b */ /* 0x008fe20003f44000 */
[----:B------:R-:W-:Y:S01]  /*02f0*/  FADD R10, R10, R17 ;  /* 0x000000110a0a7221 */ /* 0x000fe20000000000 */
[C---:B------:R-:W-:Y:S01]  /*0300*/  FSETP.GT.AND P1, PT, R16.reuse, -R11, PT ;  /* 0x8000000b1000720b */ /* 0x040fe20003f24000 */
[----:B------:R-:W-:Y:S01]  /*0310*/  IMAD.IADD R17, R3, 0x1, R12 ;  /* 0x0000000103117824 */ /* 0x000fe200078e020c */
[----:B------:R-:W-:Y:S01]  /*0320*/  IADD3.X R3, R13, UR7, RZ, P5, !PT ;  /* 0x000000070d037c10 */ /* 0x000fe2000affe4ff */
[----:B------:R-:W-:Y:S01]  /*0330*/  FADD R9, R16, R9 ;  /* 0x0000000910097221 */ /* 0x000fe20000000000 */
[----:B------:R-:W-:-:S02]  /*0340*/  IADD3 R12, P5, R0, UR8, RZ ;  /* 0x00000008000c7c10 */ /* 0x000fc4000ffbe0ff */
[----:B------:R-:W-:Y:S02]  /*0350*/  SEL R0, RZ, 0x1, !P2 ;  /* 0x00000001ff007807 */ /* 0x000fe40005000000 */
[----:B------:R-:W-:Y:S01]  /*0360*/  SEL R15, RZ, 0x100, !P1 ;  /* 0x00000100ff0f7807 */ /* 0x000fe20004800000 */
[----:B------:R-:W-:Y:S01]  /*0370*/  @!P4 FMUL R8, R8, 0.10000000149011611938 ;  /* 0x3dcccccd0808c820 */ /* 0x000fe20000400000 */
[----:B------:R-:W-:Y:S01]  /*0380*/  @!P3 FMUL R9, R9, 0.10000000149011611938 ;  /* 0x3dcccccd0909b820 */ /* 0x000fe20000400000 */
[----:B------:R-:W-:Y:S02]  /*0390*/  IADD3.X R13, R13, UR9, RZ, P5, !PT ;  /* 0x000000090d0d7c10 */ /* 0x000fe4000affe4ff */
[----:B------:R-:W-:Y:S01]  /*03a0*/  IMAD.IADD R15, R0, 0x1, R15 ;  /* 0x00000001000f7824 */ /* 0x000fe200078e020f */
[----:B------:R1:W-:Y:S01]  /*03b0*/  @!P0 STG.E.U16 desc[UR4][R2.64], R17 ;  /* 0x0000001102008986 */ /* 0x0003e2000c101504 */
[----:B------:R-:W-:-:S03]  /*03c0*/  FADD R11, R11, R16 ;  /* 0x000000100b0b7221 */ /* 0x000fc60000000000 */
[----:B------:R1:W-:Y:S01]  /*03d0*/  @!P0 STG.E.64 desc[UR4][R4.64], R8 ;  /* 0x0000000804008986 */ /* 0x0003e2000c101b04 */
[----:B------:R-:W-:-:S03]  /*03e0*/  @!P2 FMUL R10, R10, 0.10000000149011611938 ;  /* 0x3dcccccd0a0aa820 */ /* 0x000fc60000400000 */
[----:B------:R1:W-:Y:S01]  /*03f0*/  @!P0 STG.E.U16 desc[UR4][R12.64], R15 ;  /* 0x0000000f0c008986 */ /* 0x0003e2000c101504 */
[----:B------:R-:W-:Y:S01]  /*0400*/  @!P1 FMUL R11, R11, 0.10000000149011611938 ;  /* 0x3dcccccd0b0b9820 */ /* 0x000fe20000400000 */
[----:B------:R-:W-:Y:S06]  /*0410*/  @P0 EXIT ;  /* 0x000000000000094d */ /* 0x000fec0003800000 */
[----:B------:R-:W-:Y:S01]  /*0420*/  STG.E.64 desc[UR4][R6.64], R10 ;  /* 0x0000000a06007986 */ /* 0x000fe2000c101b04 */
[----:B------:R-:W-:Y:S05]  /*0430*/  EXIT ;  /* 0x000000000000794d */ /* 0x000fea0003800000 */
.L_x_0:
[----:B------:R-:W-:-:S00]  /*0440*/  BRA `(.L_x_0) ;  /* 0xfffffffc00fc7947 */ /* 0x000fc0000383ffff */
[----:B------:R-:W-:-:S00]  /*0450*/  NOP ;  /* 0x0000000000007918 */ /* 0x000fc00000000000 */
        /* <DEDUP_REMOVED lines=10> */
.L_x_1:


//--------------------- .nv.constant0.triton_poi_fused_convolution_leaky_relu_40 --------------------------
	.section	.nv.constant0.triton_poi_fused_convolution_leaky_relu_40,"a",@progbits
	.sectionflags	@""
	.align	4
.nv.constant0.triton_poi_fused_convolution_leaky_relu_40:
	.zero		572
